//
// Generated by NVIDIA NVVM Compiler
//
// Compiler Build ID: CL-36424714
// Cuda compilation tools, release 13.0, V13.0.88
// Based on NVVM 20.0.0
//

.version 9.0
.target sm_100
.address_size 64

	// .globl	_Z17nbody_step_kernelPfS_S_S_PKfiffff

.visible .entry _Z17nbody_step_kernelPfS_S_S_PKfiffff(
	.param .u64 .ptr .align 1 _Z17nbody_step_kernelPfS_S_S_PKfiffff_param_0,
	.param .u64 .ptr .align 1 _Z17nbody_step_kernelPfS_S_S_PKfiffff_param_1,
	.param .u64 .ptr .align 1 _Z17nbody_step_kernelPfS_S_S_PKfiffff_param_2,
	.param .u64 .ptr .align 1 _Z17nbody_step_kernelPfS_S_S_PKfiffff_param_3,
	.param .u64 .ptr .align 1 _Z17nbody_step_kernelPfS_S_S_PKfiffff_param_4,
	.param .u32 _Z17nbody_step_kernelPfS_S_S_PKfiffff_param_5,
	.param .f32 _Z17nbody_step_kernelPfS_S_S_PKfiffff_param_6,
	.param .f32 _Z17nbody_step_kernelPfS_S_S_PKfiffff_param_7,
	.param .f32 _Z17nbody_step_kernelPfS_S_S_PKfiffff_param_8,
	.param .f32 _Z17nbody_step_kernelPfS_S_S_PKfiffff_param_9
)
{
	.reg .pred 	%p<20>;
	.reg .b32 	%r<27>;
	.reg .b32 	%f<196>;
	.reg .b64 	%rd<46>;

	ld.param.u64 	%rd21, [_Z17nbody_step_kernelPfS_S_S_PKfiffff_param_0];
	ld.param.u64 	%rd22, [_Z17nbody_step_kernelPfS_S_S_PKfiffff_param_1];
	ld.param.u64 	%rd20, [_Z17nbody_step_kernelPfS_S_S_PKfiffff_param_4];
	ld.param.u32 	%r12, [_Z17nbody_step_kernelPfS_S_S_PKfiffff_param_5];
	ld.param.f32 	%f58, [_Z17nbody_step_kernelPfS_S_S_PKfiffff_param_7];
	ld.param.f32 	%f59, [_Z17nbody_step_kernelPfS_S_S_PKfiffff_param_8];
	cvta.to.global.u64 	%rd1, %rd20;
	cvta.to.global.u64 	%rd2, %rd22;
	cvta.to.global.u64 	%rd3, %rd21;
	mov.u32 	%r13, %ctaid.x;
	mov.u32 	%r14, %ntid.x;
	mov.u32 	%r15, %tid.x;
	mad.lo.s32 	%r1, %r13, %r14, %r15;
	setp.ge.s32 	%p1, %r1, %r12;
	@%p1 bra 	$L__BB0_30;
	mul.wide.s32 	%rd23, %r1, 4;
	add.s64 	%rd4, %rd3, %rd23;
	ld.global.f32 	%f1, [%rd4];
	add.s64 	%rd5, %rd2, %rd23;
	ld.global.f32 	%f2, [%rd5];
	add.s64 	%rd24, %rd1, %rd23;
	ld.global.f32 	%f3, [%rd24];
	setp.lt.s32 	%p2, %r12, 1;
	mov.f32 	%f170, 0f00000000;
	mov.f32 	%f171, %f170;
	@%p2 bra 	$L__BB0_23;
	mul.f32 	%f4, %f58, %f3;
	setp.lt.u32 	%p3, %r12, 4;
	mov.f32 	%f171, 0f00000000;
	mov.b32 	%r26, 0;
	mov.f32 	%f170, %f171;
	@%p3 bra 	$L__BB0_13;
	neg.s32 	%r23, %r1;
	add.s64 	%rd45, %rd2, 8;
	add.s64 	%rd44, %rd1, 8;
	add.s64 	%rd43, %rd3, 8;
	mov.f32 	%f171, 0f00000000;
	mov.b32 	%r24, 0;
$L__BB0_4:
	.pragma "nounroll";
	setp.eq.s32 	%p4, %r23, 0;
	@%p4 bra 	$L__BB0_6;
	ld.global.f32 	%f65, [%rd43+-8];
	sub.f32 	%f66, %f65, %f1;
	ld.global.f32 	%f67, [%rd45+-8];
	sub.f32 	%f68, %f67, %f2;
	mul.f32 	%f69, %f68, %f68;
	fma.rn.f32 	%f70, %f66, %f66, %f69;
	add.f32 	%f71, %f59, %f70;
	rsqrt.approx.f32 	%f72, %f71;
	mul.f32 	%f73, %f72, %f72;
	mul.f32 	%f74, %f72, %f73;
	ld.global.f32 	%f75, [%rd44+-8];
	mul.f32 	%f76, %f4, %f75;
	mul.f32 	%f77, %f76, %f74;
	fma.rn.f32 	%f170, %f66, %f77, %f170;
	fma.rn.f32 	%f171, %f68, %f77, %f171;
$L__BB0_6:
	add.s32 	%r18, %r24, 1;
	setp.eq.s32 	%p5, %r18, %r1;
	@%p5 bra 	$L__BB0_8;
	ld.global.f32 	%f78, [%rd43+-4];
	sub.f32 	%f79, %f78, %f1;
	ld.global.f32 	%f80, [%rd45+-4];
	sub.f32 	%f81, %f80, %f2;
	mul.f32 	%f82, %f81, %f81;
	fma.rn.f32 	%f83, %f79, %f79, %f82;
	add.f32 	%f84, %f59, %f83;
	rsqrt.approx.f32 	%f85, %f84;
	mul.f32 	%f86, %f85, %f85;
	mul.f32 	%f87, %f85, %f86;
	ld.global.f32 	%f88, [%rd44+-4];
	mul.f32 	%f89, %f4, %f88;
	mul.f32 	%f90, %f89, %f87;
	fma.rn.f32 	%f170, %f79, %f90, %f170;
	fma.rn.f32 	%f171, %f81, %f90, %f171;
$L__BB0_8:
	add.s32 	%r19, %r24, 2;
	setp.eq.s32 	%p6, %r19, %r1;
	@%p6 bra 	$L__BB0_10;
	ld.global.f32 	%f91, [%rd43];
	sub.f32 	%f92, %f91, %f1;
	ld.global.f32 	%f93, [%rd45];
	sub.f32 	%f94, %f93, %f2;
	mul.f32 	%f95, %f94, %f94;
	fma.rn.f32 	%f96, %f92, %f92, %f95;
	add.f32 	%f97, %f59, %f96;
	rsqrt.approx.f32 	%f98, %f97;
	mul.f32 	%f99, %f98, %f98;
	mul.f32 	%f100, %f98, %f99;
	ld.global.f32 	%f101, [%rd44];
	mul.f32 	%f102, %f4, %f101;
	mul.f32 	%f103, %f102, %f100;
	fma.rn.f32 	%f170, %f92, %f103, %f170;
	fma.rn.f32 	%f171, %f94, %f103, %f171;
$L__BB0_10:
	add.s32 	%r20, %r24, 3;
	setp.eq.s32 	%p7, %r20, %r1;
	@%p7 bra 	$L__BB0_12;
	ld.global.f32 	%f104, [%rd43+4];
	sub.f32 	%f105, %f104, %f1;
	ld.global.f32 	%f106, [%rd45+4];
	sub.f32 	%f107, %f106, %f2;
	mul.f32 	%f108, %f107, %f107;
	fma.rn.f32 	%f109, %f105, %f105, %f108;
	add.f32 	%f110, %f59, %f109;
	rsqrt.approx.f32 	%f111, %f110;
	mul.f32 	%f112, %f111, %f111;
	mul.f32 	%f113, %f111, %f112;
	ld.global.f32 	%f114, [%rd44+4];
	mul.f32 	%f115, %f4, %f114;
	mul.f32 	%f116, %f115, %f113;
	fma.rn.f32 	%f170, %f105, %f116, %f170;
	fma.rn.f32 	%f171, %f107, %f116, %f171;
$L__BB0_12:
	add.s32 	%r24, %r24, 4;
	add.s32 	%r23, %r23, 4;
	add.s64 	%rd45, %rd45, 16;
	add.s64 	%rd44, %rd44, 16;
	add.s64 	%rd43, %rd43, 16;
	and.b32  	%r26, %r12, 2147483644;
	setp.ne.s32 	%p8, %r24, %r26;
	@%p8 bra 	$L__BB0_4;
$L__BB0_13:
	and.b32  	%r9, %r12, 3;
	setp.eq.s32 	%p9, %r9, 0;
	@%p9 bra 	$L__BB0_23;
	ld.param.u64 	%rd42, [_Z17nbody_step_kernelPfS_S_S_PKfiffff_param_4];
	cvta.to.global.u64 	%rd15, %rd42;
	setp.eq.s32 	%p10, %r9, 1;
	@%p10 bra 	$L__BB0_20;
	setp.eq.s32 	%p11, %r26, %r1;
	@%p11 bra 	$L__BB0_17;
	mul.wide.u32 	%rd25, %r26, 4;
	add.s64 	%rd26, %rd3, %rd25;
	ld.global.f32 	%f118, [%rd26];
	sub.f32 	%f119, %f118, %f1;
	add.s64 	%rd27, %rd2, %rd25;
	ld.global.f32 	%f120, [%rd27];
	sub.f32 	%f121, %f120, %f2;
	mul.f32 	%f122, %f121, %f121;
	fma.rn.f32 	%f123, %f119, %f119, %f122;
	add.f32 	%f124, %f59, %f123;
	rsqrt.approx.f32 	%f125, %f124;
	mul.f32 	%f126, %f125, %f125;
	mul.f32 	%f127, %f125, %f126;
	add.s64 	%rd28, %rd15, %rd25;
	ld.global.f32 	%f128, [%rd28];
	mul.f32 	%f129, %f4, %f128;
	mul.f32 	%f130, %f129, %f127;
	fma.rn.f32 	%f170, %f119, %f130, %f170;
	fma.rn.f32 	%f171, %f121, %f130, %f171;
$L__BB0_17:
	add.s32 	%r21, %r26, 1;
	setp.eq.s32 	%p12, %r21, %r1;
	@%p12 bra 	$L__BB0_19;
	mul.wide.u32 	%rd29, %r26, 4;
	add.s64 	%rd30, %rd3, %rd29;
	ld.global.f32 	%f131, [%rd30+4];
	sub.f32 	%f132, %f131, %f1;
	add.s64 	%rd31, %rd2, %rd29;
	ld.global.f32 	%f133, [%rd31+4];
	sub.f32 	%f134, %f133, %f2;
	mul.f32 	%f135, %f134, %f134;
	fma.rn.f32 	%f136, %f132, %f132, %f135;
	add.f32 	%f137, %f59, %f136;
	rsqrt.approx.f32 	%f138, %f137;
	mul.f32 	%f139, %f138, %f138;
	mul.f32 	%f140, %f138, %f139;
	add.s64 	%rd32, %rd15, %rd29;
	ld.global.f32 	%f141, [%rd32+4];
	mul.f32 	%f142, %f4, %f141;
	mul.f32 	%f143, %f142, %f140;
	fma.rn.f32 	%f170, %f132, %f143, %f170;
	fma.rn.f32 	%f171, %f134, %f143, %f171;
$L__BB0_19:
	add.s32 	%r26, %r26, 2;
$L__BB0_20:
	and.b32  	%r22, %r12, 1;
	setp.eq.b32 	%p13, %r22, 1;
	not.pred 	%p14, %p13;
	@%p14 bra 	$L__BB0_23;
	setp.eq.s32 	%p15, %r26, %r1;
	@%p15 bra 	$L__BB0_23;
	mul.wide.u32 	%rd33, %r26, 4;
	add.s64 	%rd34, %rd3, %rd33;
	ld.global.f32 	%f144, [%rd34];
	sub.f32 	%f145, %f144, %f1;
	add.s64 	%rd35, %rd2, %rd33;
	ld.global.f32 	%f146, [%rd35];
	sub.f32 	%f147, %f146, %f2;
	mul.f32 	%f148, %f147, %f147;
	fma.rn.f32 	%f149, %f145, %f145, %f148;
	add.f32 	%f150, %f59, %f149;
	rsqrt.approx.f32 	%f151, %f150;
	mul.f32 	%f152, %f151, %f151;
	mul.f32 	%f153, %f151, %f152;
	add.s64 	%rd36, %rd15, %rd33;
	ld.global.f32 	%f154, [%rd36];
	mul.f32 	%f155, %f4, %f154;
	mul.f32 	%f156, %f155, %f153;
	fma.rn.f32 	%f170, %f145, %f156, %f170;
	fma.rn.f32 	%f171, %f147, %f156, %f171;
$L__BB0_23:
	ld.param.f32 	%f165, [_Z17nbody_step_kernelPfS_S_S_PKfiffff_param_6];
	ld.param.u64 	%rd41, [_Z17nbody_step_kernelPfS_S_S_PKfiffff_param_3];
	ld.param.u64 	%rd40, [_Z17nbody_step_kernelPfS_S_S_PKfiffff_param_2];
	div.rn.f32 	%f157, %f170, %f3;
	div.rn.f32 	%f158, %f171, %f3;
	cvta.to.global.u64 	%rd37, %rd40;
	add.s64 	%rd16, %rd37, %rd23;
	ld.global.f32 	%f159, [%rd16];
	fma.rn.f32 	%f43, %f165, %f157, %f159;
	cvta.to.global.u64 	%rd39, %rd41;
	add.s64 	%rd17, %rd39, %rd23;
	ld.global.f32 	%f160, [%rd17];
	fma.rn.f32 	%f44, %f165, %f158, %f160;
	fma.rn.f32 	%f45, %f165, %f43, %f1;
	fma.rn.f32 	%f46, %f165, %f44, %f2;
	setp.geu.f32 	%p16, %f45, 0f00000000;
	@%p16 bra 	$L__BB0_25;
	neg.f32 	%f192, %f43;
	mov.f32 	%f193, 0f00000000;
	bra.uni 	$L__BB0_26;
$L__BB0_25:
	ld.param.f32 	%f166, [_Z17nbody_step_kernelPfS_S_S_PKfiffff_param_9];
	setp.gt.f32 	%p17, %f45, %f166;
	neg.f32 	%f161, %f43;
	selp.f32 	%f192, %f161, %f43, %p17;
	selp.f32 	%f193, %f166, %f45, %p17;
$L__BB0_26:
	setp.geu.f32 	%p18, %f46, 0f00000000;
	@%p18 bra 	$L__BB0_28;
	neg.f32 	%f194, %f44;
	mov.f32 	%f195, 0f00000000;
	bra.uni 	$L__BB0_29;
$L__BB0_28:
	ld.param.f32 	%f167, [_Z17nbody_step_kernelPfS_S_S_PKfiffff_param_9];
	setp.gt.f32 	%p19, %f46, %f167;
	neg.f32 	%f163, %f44;
	selp.f32 	%f194, %f163, %f44, %p19;
	selp.f32 	%f195, %f167, %f46, %p19;
$L__BB0_29:
	st.global.f32 	[%rd4], %f193;
	st.global.f32 	[%rd5], %f195;
	st.global.f32 	[%rd16], %f192;
	st.global.f32 	[%rd17], %f194;
$L__BB0_30:
	ret;

}


// ===== COMPILED SASS (sm_100) =====

	.target	sm_100

	.elftype	@"ET_EXEC"


//--------------------- .note.nv.tkinfo           --------------------------
	.section	.note.nv.tkinfo,"",@"SHT_NOTE"
	.sectionflags	@"SHF_NOTE_NV_TKINFO"
	.tkinfo
        /*0018*/ 	.word	0x00000002
        /*0030*/ 	.string	""
        /*0030*/ 	.string	"ptxas"
        /*0030*/ 	.string	"Cuda compilation tools, release 13.0, V13.0.88"
        /*0030*/ 	.string	"Build cuda_13.0.r13.0/compiler.36424714_0"
        /*0030*/ 	.string	"-arch sm_100 -m 64 "



//--------------------- .note.nv.cuinfo           --------------------------
	.section	.note.nv.cuinfo,"",@"SHT_NOTE"
	.sectionflags	@"SHF_NOTE_NV_CUINFO"
        /*0018*/ 	.short	0x0002
        /*001a*/ 	.short	0x0064
        /*001c*/ 	.short	0x0082
	.zero		2


//--------------------- .nv.info                  --------------------------
	.section	.nv.info,"",@"SHT_CUDA_INFO"
	.align	4


	//----- nvinfo : EIATTR_REGCOUNT
	.align		4
        /*0000*/ 	.byte	0x04, 0x2f
        /*0002*/ 	.short	(.L_1 - .L_0)
	.align		4
.L_0:
        /*0004*/ 	.word	index@(_Z17nbody_step_kernelPfS_S_S_PKfiffff)
        /*0008*/ 	.word	0x0000001f


	//----- nvinfo : EIATTR_FRAME_SIZE
	.align		4
.L_1:
        /*000c*/ 	.byte	0x04, 0x11
        /*000e*/ 	.short	(.L_3 - .L_2)
	.align		4
.L_2:
        /*0010*/ 	.word	index@($__internal_0_$__cuda_sm3x_div_rn_noftz_f32_slowpath)
        /*0014*/ 	.word	0x00000000


	//----- nvinfo : EIATTR_FRAME_SIZE
	.align		4
.L_3:
        /*0018*/ 	.byte	0x04, 0x11
        /*001a*/ 	.short	(.L_5 - .L_4)
	.align		4
.L_4:
        /*001c*/ 	.word	index@(_Z17nbody_step_kernelPfS_S_S_PKfiffff)
        /*0020*/ 	.word	0x00000000


	//----- nvinfo : EIATTR_MIN_STACK_SIZE
	.align		4
.L_5:
        /*0024*/ 	.byte	0x04, 0x12
        /*0026*/ 	.short	(.L_7 - .L_6)
	.align		4
.L_6:
        /*0028*/ 	.word	index@(_Z17nbody_step_kernelPfS_S_S_PKfiffff)
        /*002c*/ 	.word	0x00000000
.L_7:


//--------------------- .nv.compat                --------------------------
	.section	.nv.compat,"",@"SHT_CUDA_COMPAT_INFO"
	.align	4
        /*0000*/ 	.byte	0x02, 0x09, 0x00, 0x00, 0x02, 0x02, 0x01, 0x00, 0x02, 0x05, 0x05, 0x00, 0x03, 0x07, 0x01, 0x01
        /*0010*/ 	.byte	0x02, 0x03, 0x00, 0x00, 0x02, 0x06, 0x01, 0x00, 0x04, 0x0b, 0x08, 0x00, 0x01, 0x00, 0x00, 0x00
        /*0020*/ 	.byte	0x00, 0x00, 0x00, 0x00


//--------------------- .nv.info._Z17nbody_step_kernelPfS_S_S_PKfiffff --------------------------
	.section	.nv.info._Z17nbody_step_kernelPfS_S_S_PKfiffff,"",@"SHT_CUDA_INFO"
	.sectionflags	@""
	.align	4


	//----- nvinfo : EIATTR_CUDA_API_VERSION
	.align		4
        /*0000*/ 	.byte	0x04, 0x37
        /*0002*/ 	.short	(.L_9 - .L_8)
.L_8:
        /*0004*/ 	.word	0x00000082


	//----- nvinfo : EIATTR_KPARAM_INFO
	.align		4
.L_9:
        /*0008*/ 	.byte	0x04, 0x17
        /*000a*/ 	.short	(.L_11 - .L_10)
.L_10:
        /*000c*/ 	.word	0x00000000
        /*0010*/ 	.short	0x0009
        /*0012*/ 	.short	0x0038
        /*0014*/ 	.byte	0x00, 0xf0, 0x11, 0x00


	//----- nvinfo : EIATTR_KPARAM_INFO
	.align		4
.L_11:
        /*0018*/ 	.byte	0x04, 0x17
        /*001a*/ 	.short	(.L_13 - .L_12)
.L_12:
        /*001c*/ 	.word	0x00000000
        /*0020*/ 	.short	0x0008
        /*0022*/ 	.short	0x0034
        /*0024*/ 	.byte	0x00, 0xf0, 0x11, 0x00


	//----- nvinfo : EIATTR_KPARAM_INFO
	.align		4
.L_13:
        /*0028*/ 	.byte	0x04, 0x17
        /*002a*/ 	.short	(.L_15 - .L_14)
.L_14:
        /*002c*/ 	.word	0x00000000
        /*0030*/ 	.short	0x0007
        /*0032*/ 	.short	0x0030
        /*0034*/ 	.byte	0x00, 0xf0, 0x11, 0x00


	//----- nvinfo : EIATTR_KPARAM_INFO
	.align		4
.L_15:
        /*0038*/ 	.byte	0x04, 0x17
        /*003a*/ 	.short	(.L_17 - .L_16)
.L_16:
        /*003c*/ 	.word	0x00000000
        /*0040*/ 	.short	0x0006
        /*0042*/ 	.short	0x002c
        /*0044*/ 	.byte	0x00, 0xf0, 0x11, 0x00


	//----- nvinfo : EIATTR_KPARAM_INFO
	.align		4
.L_17:
        /*0048*/ 	.byte	0x04, 0x17
        /*004a*/ 	.short	(.L_19 - .L_18)
.L_18:
        /*004c*/ 	.word	0x00000000
        /*0050*/ 	.short	0x0005
        /*0052*/ 	.short	0x0028
        /*0054*/ 	.byte	0x00, 0xf0, 0x11, 0x00


	//----- nvinfo : EIATTR_KPARAM_INFO
	.align		4
.L_19:
        /*0058*/ 	.byte	0x04, 0x17
        /*005a*/ 	.short	(.L_21 - .L_20)
.L_20:
        /*005c*/ 	.word	0x00000000
        /*0060*/ 	.short	0x0004
        /*0062*/ 	.short	0x0020
        /*0064*/ 	.byte	0x00, 0xf5, 0x21, 0x00


	//----- nvinfo : EIATTR_KPARAM_INFO
	.align		4
.L_21:
        /*0068*/ 	.byte	0x04, 0x17
        /*006a*/ 	.short	(.L_23 - .L_22)
.L_22:
        /*006c*/ 	.word	0x00000000
        /*0070*/ 	.short	0x0003
        /*0072*/ 	.short	0x0018
        /*0074*/ 	.byte	0x00, 0xf5, 0x21, 0x00


	//----- nvinfo : EIATTR_KPARAM_INFO
	.align		4
.L_23:
        /*0078*/ 	.byte	0x04, 0x17
        /*007a*/ 	.short	(.L_25 - .L_24)
.L_24:
        /*007c*/ 	.word	0x00000000
        /*0080*/ 	.short	0x0002
        /*0082*/ 	.short	0x0010
        /*0084*/ 	.byte	0x00, 0xf5, 0x21, 0x00


	//----- nvinfo : EIATTR_KPARAM_INFO
	.align		4
.L_25:
        /*0088*/ 	.byte	0x04, 0x17
        /*008a*/ 	.short	(.L_27 - .L_26)
.L_26:
        /*008c*/ 	.word	0x00000000
        /*0090*/ 	.short	0x0001
        /*0092*/ 	.short	0x0008
        /*0094*/ 	.byte	0x00, 0xf5, 0x21, 0x00


	//----- nvinfo : EIATTR_KPARAM_INFO
	.align		4
.L_27:
        /*0098*/ 	.byte	0x04, 0x17
        /*009a*/ 	.short	(.L_29 - .L_28)
.L_28:
        /*009c*/ 	.word	0x00000000
        /*00a0*/ 	.short	0x0000
        /*00a2*/ 	.short	0x0000
        /*00a4*/ 	.byte	0x00, 0xf5, 0x21, 0x00


	//----- nvinfo : EIATTR_SPARSE_MMA_MASK
	.align		4
.L_29:
        /*00a8*/ 	.byte	0x03, 0x50
        /*00aa*/ 	.short	0x0000


	//----- nvinfo : EIATTR_MAXREG_COUNT
	.align		4
        /*00ac*/ 	.byte	0x03, 0x1b
        /*00ae*/ 	.short	0x00ff


	//----- nvinfo : EIATTR_MERCURY_ISA_VERSION
	.align		4
        /*00b0*/ 	.byte	0x03, 0x5f
        /*00b2*/ 	.short	0x0101


	//----- nvinfo : EIATTR_VRC_CTA_INIT_COUNT
	.align		4
        /*00b4*/ 	.byte	0x02, 0x4a
	.zero		1
	.zero		1


	//----- nvinfo : EIATTR_EXIT_INSTR_OFFSETS
	.align		4
        /*00b8*/ 	.byte	0x04, 0x1c
        /*00ba*/ 	.short	(.L_31 - .L_30)


	//   ....[0]....
.L_30:
        /*00bc*/ 	.word	0x00000070


	//   ....[1]....
        /*00c0*/ 	.word	0x000012f0


	//----- nvinfo : EIATTR_CRS_STACK_SIZE
	.align		4
.L_31:
        /*00c4*/ 	.byte	0x04, 0x1e
        /*00c6*/ 	.short	(.L_33 - .L_32)
.L_32:
        /*00c8*/ 	.word	0x00000000


	//----- nvinfo : EIATTR_CBANK_PARAM_SIZE
	.align		4
.L_33:
        /*00cc*/ 	.byte	0x03, 0x19
        /*00ce*/ 	.short	0x003c


	//----- nvinfo : EIATTR_PARAM_CBANK
	.align		4
        /*00d0*/ 	.byte	0x04, 0x0a
        /*00d2*/ 	.short	(.L_35 - .L_34)
	.align		4
.L_34:
        /*00d4*/ 	.word	index@(.nv.constant0._Z17nbody_step_kernelPfS_S_S_PKfiffff)
        /*00d8*/ 	.short	0x0380
        /*00da*/ 	.short	0x003c


	//----- nvinfo : EIATTR_SW_WAR
	.align		4
.L_35:
        /*00dc*/ 	.byte	0x04, 0x36
        /*00de*/ 	.short	(.L_37 - .L_36)
.L_36:
        /*00e0*/ 	.word	0x00000008
.L_37:


//--------------------- .nv.callgraph             --------------------------
	.section	.nv.callgraph,"",@"SHT_CUDA_CALLGRAPH"
	.align	4
	.sectionentsize	8
	.align		4
        /*0000*/ 	.word	0x00000000
	.align		4
        /*0004*/ 	.word	0xffffffff
	.align		4
        /*0008*/ 	.word	0x00000000
	.align		4
        /*000c*/ 	.word	0xfffffffe
	.align		4
        /*0010*/ 	.word	0x00000000
	.align		4
        /*0014*/ 	.word	0xfffffffd
	.align		4
        /*0018*/ 	.word	0x00000000
	.align		4
        /*001c*/ 	.word	0xfffffffc


//--------------------- .text._Z17nbody_step_kernelPfS_S_S_PKfiffff --------------------------
	.section	.text._Z17nbody_step_kernelPfS_S_S_PKfiffff,"ax",@progbits
	.align	128
        .global         _Z17nbody_step_kernelPfS_S_S_PKfiffff
        .type           _Z17nbody_step_kernelPfS_S_S_PKfiffff,@function
        .size           _Z17nbody_step_kernelPfS_S_S_PKfiffff,(.L_x_25 - _Z17nbody_step_kernelPfS_S_S_PKfiffff)
        .other          _Z17nbody_step_kernelPfS_S_S_PKfiffff,@"STO_CUDA_ENTRY STV_DEFAULT"
_Z17nbody_step_kernelPfS_S_S_PKfiffff:
.text._Z17nbody_step_kernelPfS_S_S_PKfiffff:
[----:B------:R-:W-:Y:S01]  /*0000*/  LDC R1, c[0x0][0x37c] ;  /* 0x0000df00ff017b82 */ /* 0x000fe20000000800 */
[----:B------:R-:W0:Y:S07]  /*0010*/  S2R R3, SR_TID.X ;  /* 0x0000000000037919 */ /* 0x000e2e0000002100 */
[----:B------:R-:W0:Y:S01]  /*0020*/  S2UR UR4, SR_CTAID.X ;  /* 0x00000000000479c3 */ /* 0x000e220000002500 */
[----:B------:R-:W1:Y:S07]  /*0030*/  LDCU UR5, c[0x0][0x3a8] ;  /* 0x00007500ff0577ac */ /* 0x000e6e0008000800 */
[----:B------:R-:W0:Y:S02]  /*0040*/  LDC R12, c[0x0][0x360] ;  /* 0x0000d800ff0c7b82 */ /* 0x000e240000000800 */
[----:B0-----:R-:W-:-:S05]  /*0050*/  IMAD R12, R12, UR4, R3 ;  /* 0x000000040c0c7c24 */ /* 0x001fca000f8e0203 */
[----:B-1----:R-:W-:-:S13]  /*0060*/  ISETP.GE.AND P0, PT, R12, UR5, PT ;  /* 0x000000050c007c0c */ /* 0x002fda000bf06270 */
[----:B------:R-:W-:Y:S05]  /*0070*/  @P0 EXIT ;  /* 0x000000000000094d */ /* 0x000fea0003800000 */
[----:B------:R-:W0:Y:S01]  /*0080*/  LDC.64 R2, c[0x0][0x3a0] ;  /* 0x0000e800ff027b82 */ /* 0x000e220000000a00 */
[----:B------:R-:W1:Y:S07]  /*0090*/  LDCU.64 UR16, c[0x0][0x358] ;  /* 0x00006b00ff1077ac */ /* 0x000e6e0008000a00 */
[----:B------:R-:W2:Y:S08]  /*00a0*/  LDC.64 R6, c[0x0][0x380] ;  /* 0x0000e000ff067b82 */ /* 0x000eb00000000a00 */
[----:B------:R-:W3:Y:S01]  /*00b0*/  LDC.64 R4, c[0x0][0x388] ;  /* 0x0000e200ff047b82 */ /* 0x000ee20000000a00 */
[----:B0-----:R-:W-:-:S05]  /*00c0*/  IMAD.WIDE R2, R12, 0x4, R2 ;  /* 0x000000040c027825 */ /* 0x001fca00078e0202 */
[----:B-1----:R0:W5:Y:S01]  /*00d0*/  LDG.E R16, desc[UR16][R2.64] ;  /* 0x0000001002107981 */ /* 0x002162000c1e1900 */
[----:B--2---:R-:W-:-:S05]  /*00e0*/  IMAD.WIDE R6, R12, 0x4, R6 ;  /* 0x000000040c067825 */ /* 0x004fca00078e0206 */
[----:B------:R0:W5:Y:S01]  /*00f0*/  LDG.E R14, desc[UR16][R6.64] ;  /* 0x00000010060e7981 */ /* 0x000162000c1e1900 */
[----:B---3--:R-:W-:-:S05]  /*0100*/  IMAD.WIDE R4, R12, 0x4, R4 ;  /* 0x000000040c047825 */ /* 0x008fca00078e0204 */
[----:B------:R0:W5:Y:S01]  /*0110*/  LDG.E R15, desc[UR16][R4.64] ;  /* 0x00000010040f7981 */ /* 0x000162000c1e1900 */
[----:B------:R-:W-:Y:S01]  /*0120*/  UISETP.GE.AND UP0, UPT, UR5, 0x1, UPT ;  /* 0x000000010500788c */ /* 0x000fe2000bf06270 */
[----:B------:R-:W-:Y:S01]  /*0130*/  HFMA2 R17, -RZ, RZ, 0, 0 ;  /* 0x00000000ff117431 */ /* 0x000fe200000001ff */
[----:B------:R-:W-:-:S07]  /*0140*/  MOV R13, RZ ;  /* 0x000000ff000d7202 */ /* 0x000fce0000000f00 */
[----:B0-----:R-:W-:Y:S05]  /*0150*/  BRA.U !UP0, `(.L_x_0) ;  /* 0x0000000d087c7547 */ /* 0x001fea000b800000 */
[----:B------:R-:W0:Y:S01]  /*0160*/  LDCU UR4, c[0x0][0x3b0] ;  /* 0x00007600ff0477ac */ /* 0x000e220008000800 */
[----:B------:R-:W-:Y:S02]  /*0170*/  MOV R13, RZ ;  /* 0x000000ff000d7202 */ /* 0x000fe40000000f00 */
[----:B------:R-:W-:Y:S01]  /*0180*/  MOV R3, RZ ;  /* 0x000000ff00037202 */ /* 0x000fe20000000f00 */
[----:B------:R-:W-:Y:S01]  /*0190*/  UISETP.GE.U32.AND UP0, UPT, UR5, 0x4, UPT ;  /* 0x000000040500788c */ /* 0x000fe2000bf06070 */
[----:B------:R-:W-:Y:S01]  /*01a0*/  MOV R17, RZ ;  /* 0x000000ff00117202 */ /* 0x000fe20000000f00 */
[----:B0----5:R-:W-:-:S07]  /*01b0*/  FMUL R0, R16, UR4 ;  /* 0x0000000410007c20 */ /* 0x021fce0008400000 */
[----:B------:R-:W-:Y:S05]  /*01c0*/  BRA.U !UP0, `(.L_x_1) ;  /* 0x0000000508e07547 */ /* 0x000fea000b800000 */
[----:B------:R-:W0:Y:S01]  /*01d0*/  LDCU.128 UR12, c[0x0][0x380] ;  /* 0x00007000ff0c77ac */ /* 0x000e220008000c00 */
[----:B------:R-:W-:Y:S01]  /*01e0*/  HFMA2 R13, -RZ, RZ, 0, 0 ;  /* 0x00000000ff0d7431 */ /* 0x000fe200000001ff */
[----:B------:R-:W-:Y:S01]  /*01f0*/  IADD3 R24, PT, PT, -R12, RZ, RZ ;  /* 0x000000ff0c187210 */ /* 0x000fe20007ffe1ff */
[----:B------:R-:W1:Y:S01]  /*0200*/  LDCU.64 UR10, c[0x0][0x3a0] ;  /* 0x00007400ff0a77ac */ /* 0x000e620008000a00 */
[----:B------:R-:W-:Y:S02]  /*0210*/  ULOP3.LUT UR5, UR5, 0x7ffffffc, URZ, 0xc0, !UPT ;  /* 0x7ffffffc05057892 */ /* 0x000fe4000f8ec0ff */
[----:B0-----:R-:W-:Y:S02]  /*0220*/  UIADD3 UR9, UP0, UPT, UR14, 0x8, URZ ;  /* 0x000000080e097890 */ /* 0x001fe4000ff1e0ff */
[----:B------:R-:W-:Y:S02]  /*0230*/  UIADD3 UR4, UP2, UPT, UR12, 0x8, URZ ;  /* 0x000000080c047890 */ /* 0x000fe4000ff5e0ff */
[----:B-1----:R-:W-:-:S02]  /*0240*/  UIADD3 UR7, UP1, UPT, UR10, 0x8, URZ ;  /* 0x000000080a077890 */ /* 0x002fc4000ff3e0ff */
[----:B------:R-:W-:Y:S01]  /*0250*/  UIADD3.X UR10, UPT, UPT, URZ, UR15, URZ, UP0, !UPT ;  /* 0x0000000fff0a7290 */ /* 0x000fe200087fe4ff */
[----:B------:R-:W-:Y:S01]  /*0260*/  MOV R2, UR9 ;  /* 0x0000000900027c02 */ /* 0x000fe20008000f00 */
[----:B------:R-:W-:Y:S01]  /*0270*/  UIADD3.X UR6, UPT, UPT, URZ, UR13, URZ, UP2, !UPT ;  /* 0x0000000dff067290 */ /* 0x000fe200097fe4ff */
[----:B------:R-:W-:Y:S01]  /*0280*/  MOV R10, UR4 ;  /* 0x00000004000a7c02 */ /* 0x000fe20008000f00 */
[----:B------:R-:W-:Y:S01]  /*0290*/  UIADD3.X UR8, UPT, UPT, URZ, UR11, URZ, UP1, !UPT ;  /* 0x0000000bff087290 */ /* 0x000fe20008ffe4ff */
[----:B------:R-:W-:Y:S01]  /*02a0*/  MOV R8, UR7 ;  /* 0x0000000700087c02 */ /* 0x000fe20008000f00 */
[----:B------:R-:W-:Y:S01]  /*02b0*/  UMOV UR4, URZ ;  /* 0x000000ff00047c82 */ /* 0x000fe20008000000 */
[----:B------:R-:W-:Y:S02]  /*02c0*/  MOV R3, UR10 ;  /* 0x0000000a00037c02 */ /* 0x000fe40008000f00 */
[----:B------:R-:W-:Y:S02]  /*02d0*/  MOV R11, UR6 ;  /* 0x00000006000b7c02 */ /* 0x000fe40008000f00 */
[----:B------:R-:W-:-:S07]  /*02e0*/  MOV R9, UR8 ;  /* 0x0000000800097c02 */ /* 0x000fce0008000f00 */
.L_x_2:
[----:B------:R-:W-:-:S13]  /*02f0*/  ISETP.NE.AND P2, PT, R24, RZ, PT ;  /* 0x000000ff1800720c */ /* 0x000fda0003f45270 */
[----:B------:R-:W2:Y:S01]  /*0300*/  @P2 LDG.E R22, desc[UR16][R2.64+-0x8] ;  /* 0xfffff81002162981 */ /* 0x000ea2000c1e1900 */
[----:B------:R-:W-:Y:S01]  /*0310*/  UIADD3 UR6, UPT, UPT, UR4, 0x1, URZ ;  /* 0x0000000104067890 */ /* 0x000fe2000fffe0ff */
[----:B------:R-:W0:Y:S02]  /*0320*/  @P2 LDC R20, c[0x0][0x3b4] ;  /* 0x0000ed00ff142b82 */ /* 0x000e240000000800 */
[----:B------:R-:W3:Y:S03]  /*0330*/  @P2 LDG.E R25, desc[UR16][R10.64+-0x8] ;  /* 0xfffff8100a192981 */ /* 0x000ee6000c1e1900 */
[----:B------:R-:W-:Y:S01]  /*0340*/  ISETP.NE.AND P3, PT, R12, UR6, PT ;  /* 0x000000060c007c0c */ /* 0x000fe2000bf65270 */
[----:B------:R-:W4:-:S12]  /*0350*/  @P2 LDG.E R23, desc[UR16][R8.64+-0x8] ;  /* 0xfffff81008172981 */ /* 0x000f18000c1e1900 */
[----:B------:R-:W5:Y:S04]  /*0360*/  @P3 LDG.E R18, desc[UR16][R2.64+-0x4] ;  /* 0xfffffc1002123981 */ /* 0x000f68000c1e1900 */
[----:B------:R-:W5:Y:S04]  /*0370*/  @P3 LDG.E R21, desc[UR16][R10.64+-0x4] ;  /* 0xfffffc100a153981 */ /* 0x000f68000c1e1900 */
[----:B------:R-:W5:Y:S01]  /*0380*/  @P3 LDG.E R19, desc[UR16][R8.64+-0x4] ;  /* 0xfffffc1008133981 */ /* 0x000f62000c1e1900 */
[----:B------:R-:W-:Y:S01]  /*0390*/  PLOP3.LUT P0, PT, PT, PT, PT, 0x80, 0x8 ;  /* 0x000000000008781c */ /* 0x000fe20003f0f070 */
[----:B------:R-:W-:Y:S01]  /*03a0*/  UIADD3 UR6, UPT, UPT, UR4, 0x2, URZ ;  /* 0x0000000204067890 */ /* 0x000fe2000fffe0ff */
[----:B--2---:R-:W-:Y:S01]  /*03b0*/  @P2 FADD R22, -R15, R22 ;  /* 0x000000160f162221 */ /* 0x004fe20000000100 */
[----:B---3--:R-:W-:-:S03]  /*03c0*/  @P2 FADD R26, -R14, R25 ;  /* 0x000000190e1a2221 */ /* 0x008fc60000000100 */
[----:B------:R-:W-:Y:S01]  /*03d0*/  @P2 FMUL R25, R22, R22 ;  /* 0x0000001616192220 */ /* 0x000fe20000400000 */
[----:B----4-:R-:W-:-:S03]  /*03e0*/  @P2 FMUL R23, R0, R23 ;  /* 0x0000001700172220 */ /* 0x010fc60000400000 */
[----:B------:R-:W-:-:S04]  /*03f0*/  @P2 FFMA R25, R26, R26, R25 ;  /* 0x0000001a1a192223 */ /* 0x000fc80000000019 */
[----:B0-----:R-:W-:-:S05]  /*0400*/  @P2 FADD R27, R25, R20 ;  /* 0x00000014191b2221 */ /* 0x001fca0000000000 */
[----:B------:R-:W-:Y:S01]  /*0410*/  @P2 FSETP.GEU.AND P1, PT, |R27|, 1.175494350822287508e-38, PT ;  /* 0x008000001b00280b */ /* 0x000fe20003f2e200 */
[----:B-----5:R-:W-:-:S03]  /*0420*/  @P3 FADD R18, -R15, R18 ;  /* 0x000000120f123221 */ /* 0x020fc60000000100 */
[----:B------:R-:W-:Y:S02]  /*0430*/  @P2 PLOP3.LUT P0, PT, P1, PT, PT, 0x80, 0x8 ;  /* 0x000000000008281c */ /* 0x000fe40000f0f070 */
[----:B------:R-:W-:-:S11]  /*0440*/  ISETP.NE.AND P1, PT, R12, UR6, PT ;  /* 0x000000060c007c0c */ /* 0x000fd6000bf25270 */
[----:B------:R-:W-:-:S04]  /*0450*/  @!P0 FMUL R27, R27, 16777216 ;  /* 0x4b8000001b1b8820 */ /* 0x000fc80000400000 */
[----:B------:R-:W0:Y:S02]  /*0460*/  @P2 MUFU.RSQ R20, R27 ;  /* 0x0000001b00142308 */ /* 0x000e240000001400 */
[----:B0-----:R-:W-:-:S04]  /*0470*/  @!P0 FMUL R20, R20, 4096 ;  /* 0x4580000014148820 */ /* 0x001fc80000400000 */
[----:B------:R-:W-:-:S04]  /*0480*/  @P2 FMUL R25, R20, R20 ;  /* 0x0000001414192220 */ /* 0x000fc80000400000 */
[----:B------:R-:W-:Y:S02]  /*0490*/  @P2 FMUL R20, R20, R25 ;  /* 0x0000001914142220 */ /* 0x000fe40000400000 */
[----:B------:R-:W0:Y:S02]  /*04a0*/  @P3 LDC R25, c[0x0][0x3b4] ;  /* 0x0000ed00ff193b82 */ /* 0x000e240000000800 */
[----:B------:R-:W-:Y:S01]  /*04b0*/  @P2 FMUL R23, R20, R23 ;  /* 0x0000001714172220 */ /* 0x000fe20000400000 */
[----:B------:R-:W-:Y:S01]  /*04c0*/  @P3 FADD R20, -R14, R21 ;  /* 0x000000150e143221 */ /* 0x000fe20000000100 */
[----:B------:R-:W-:Y:S02]  /*04d0*/  @P3 FMUL R21, R18, R18 ;  /* 0x0000001212153220 */ /* 0x000fe40000400000 */
[----:B------:R-:W-:Y:S02]  /*04e0*/  @P2 FFMA R17, R26, R23, R17 ;  /* 0x000000171a112223 */ /* 0x000fe40000000011 */
[----:B------:R-:W2:Y:S01]  /*04f0*/  @P1 LDG.E R26, desc[UR16][R2.64] ;  /* 0x00000010021a1981 */ /* 0x000ea2000c1e1900 */
[----:B------:R-:W-:-:S03]  /*0500*/  @P3 FFMA R28, R20, R20, R21 ;  /* 0x00000014141c3223 */ /* 0x000fc60000000015 */
[----:B------:R-:W3:Y:S01]  /*0510*/  @P1 LDG.E R21, desc[UR16][R10.64] ;  /* 0x000000100a151981 */ /* 0x000ee2000c1e1900 */
[----:B------:R-:W-:Y:S01]  /*0520*/  PLOP3.LUT P0, PT, PT, PT, PT, 0x80, 0x8 ;  /* 0x000000000008781c */ /* 0x000fe20003f0f070 */
[----:B0-----:R-:W-:-:S05]  /*0530*/  @P3 FADD R25, R28, R25 ;  /* 0x000000191c193221 */ /* 0x001fca0000000000 */
[----:B------:R-:W-:-:S04]  /*0540*/  @P3 FSETP.GEU.AND P4, PT, |R25|, 1.175494350822287508e-38, PT ;  /* 0x008000001900380b */ /* 0x000fc80003f8e200 */
[----:B------:R-:W-:Y:S01]  /*0550*/  @P3 PLOP3.LUT P0, PT, P4, PT, PT, 0x80, 0x8 ;  /* 0x000000000008381c */ /* 0x000fe2000270f070 */
[----:B------:R-:W-:-:S12]  /*0560*/  UIADD3 UR6, UPT, UPT, UR4, 0x3, URZ ;  /* 0x0000000304067890 */ /* 0x000fd8000fffe0ff */
[----:B------:R-:W-:-:S04]  /*0570*/  @!P0 FMUL R25, R25, 16777216 ;  /* 0x4b80000019198820 */ /* 0x000fc80000400000 */
[----:B------:R-:W0:Y:S01]  /*0580*/  @P3 MUFU.RSQ R27, R25 ;  /* 0x00000019001b3308 */ /* 0x000e220000001400 */
[----:B------:R-:W-:Y:S01]  /*0590*/  @P2 FFMA R13, R22, R23, R13 ;  /* 0x00000017160d2223 */ /* 0x000fe2000000000d */
[----:B------:R-:W-:-:S13]  /*05a0*/  ISETP.NE.AND P2, PT, R12, UR6, PT ;  /* 0x000000060c007c0c */ /* 0x000fda000bf45270 */
[----:B------:R-:W4:Y:S01]  /*05b0*/  @P2 LDG.E R23, desc[UR16][R10.64+0x4] ;  /* 0x000004100a172981 */ /* 0x000f22000c1e1900 */
[----:B0-----:R-:W-:Y:S01]  /*05c0*/  @!P0 FMUL R27, R27, 4096 ;  /* 0x458000001b1b8820 */ /* 0x001fe20000400000 */
[----:B------:R-:W-:Y:S02]  /*05d0*/  @P3 FMUL R28, R0, R19 ;  /* 0x00000013001c3220 */ /* 0x000fe40000400000 */
[----:B------:R-:W5:Y:S01]  /*05e0*/  @P2 LDG.E R25, desc[UR16][R8.64+0x4] ;  /* 0x0000041008192981 */ /* 0x000f62000c1e1900 */
[----:B------:R-:W-:-:S03]  /*05f0*/  @P3 FMUL R22, R27, R27 ;  /* 0x0000001b1b163220 */ /* 0x000fc60000400000 */
[----:B------:R-:W5:Y:S01]  /*0600*/  @P1 LDG.E R19, desc[UR16][R8.64] ;  /* 0x0000001008131981 */ /* 0x000f62000c1e1900 */
[----:B------:R-:W-:-:S03]  /*0610*/  @P3 FMUL R27, R27, R22 ;  /* 0x000000161b1b3220 */ /* 0x000fc60000400000 */
[----:B------:R-:W5:Y:S01]  /*0620*/  @P2 LDG.E R22, desc[UR16][R2.64+0x4] ;  /* 0x0000041002162981 */ /* 0x000f62000c1e1900 */
[----:B------:R-:W-:Y:S02]  /*0630*/  @P3 FMUL R27, R27, R28 ;  /* 0x0000001c1b1b3220 */ /* 0x000fe40000400000 */
[----:B------:R-:W0:Y:S02]  /*0640*/  @P1 LDC R28, c[0x0][0x3b4] ;  /* 0x0000ed00ff1c1b82 */ /* 0x000e240000000800 */
[-C--:B------:R-:W-:Y:S01]  /*0650*/  @P3 FFMA R13, R18, R27.reuse, R13 ;  /* 0x0000001b120d3223 */ /* 0x080fe2000000000d */
[----:B------:R-:W-:Y:S01]  /*0660*/  @P3 FFMA R17, R20, R27, R17 ;  /* 0x0000001b14113223 */ /* 0x000fe20000000011 */
[----:B------:R-:W-:-:S04]  /*0670*/  PLOP3.LUT P0, PT, PT, PT, PT, 0x80, 0x8 ;  /* 0x000000000008781c */ /* 0x000fc80003f0f070 */
[----:B------:R-:W1:Y:S01]  /*0680*/  @P2 LDC R27, c[0x0][0x3b4] ;  /* 0x0000ed00ff1b2b82 */ /* 0x000e620000000800 */
[----:B------:R-:W-:-:S04]  /*0690*/  UIADD3 UR4, UPT, UPT, UR4, 0x4, URZ ;  /* 0x0000000404047890 */ /* 0x000fc8000fffe0ff */
[----:B------:R-:W-:Y:S01]  /*06a0*/  UISETP.NE.AND UP0, UPT, UR4, UR5, UPT ;  /* 0x000000050400728c */ /* 0x000fe2000bf05270 */
[----:B------:R-:W-:Y:S01]  /*06b0*/  IADD3 R24, PT, PT, R24, 0x4, RZ ;  /* 0x0000000418187810 */ /* 0x000fe20007ffe0ff */
[----:B--2---:R-:W-:Y:S01]  /*06c0*/  @P1 FADD R18, -R15, R26 ;  /* 0x0000001a0f121221 */ /* 0x004fe20000000100 */
[----:B---3--:R-:W-:-:S03]  /*06d0*/  @P1 FADD R26, -R14, R21 ;  /* 0x000000150e1a1221 */ /* 0x008fc60000000100 */
[----:B------:R-:W-:-:S04]  /*06e0*/  @P1 FMUL R21, R18, R18 ;  /* 0x0000001212151220 */ /* 0x000fc80000400000 */
[----:B------:R-:W-:-:S04]  /*06f0*/  @P1 FFMA R21, R26, R26, R21 ;  /* 0x0000001a1a151223 */ /* 0x000fc80000000015 */
[----:B0-----:R-:W-:-:S05]  /*0700*/  @P1 FADD R28, R21, R28 ;  /* 0x0000001c151c1221 */ /* 0x001fca0000000000 */
[----:B------:R-:W-:-:S04]  /*0710*/  @P1 FSETP.GEU.AND P3, PT, |R28|, 1.175494350822287508e-38, PT ;  /* 0x008000001c00180b */ /* 0x000fc80003f6e200 */
[----:B------:R-:W-:-:S13]  /*0720*/  @P1 PLOP3.LUT P0, PT, P3, PT, PT, 0x80, 0x8 ;  /* 0x000000000008181c */ /* 0x000fda0001f0f070 */
[----:B------:R-:W-:-:S04]  /*0730*/  @!P0 FMUL R28, R28, 16777216 ;  /* 0x4b8000001c1c8820 */ /* 0x000fc80000400000 */
[----:B------:R-:W0:Y:S02]  /*0740*/  @P1 MUFU.RSQ R21, R28 ;  /* 0x0000001c00151308 */ /* 0x000e240000001400 */
[----:B0-----:R-:W-:-:S04]  /*0750*/  @!P0 FMUL R21, R21, 4096 ;  /* 0x4580000015158820 */ /* 0x001fc80000400000 */
[----:B------:R-:W-:-:S04]  /*0760*/  @P1 FMUL R20, R21, R21 ;  /* 0x0000001515141220 */ /* 0x000fc80000400000 */
[----:B------:R-:W-:Y:S01]  /*0770*/  @P1 FMUL R21, R21, R20 ;  /* 0x0000001415151220 */ /* 0x000fe20000400000 */
[----:B----4-:R-:W-:Y:S01]  /*0780*/  @P2 FADD R20, -R14, R23 ;  /* 0x000000170e142221 */ /* 0x010fe20000000100 */
[----:B-----5:R-:W-:-:S04]  /*0790*/  @P2 FADD R22, -R15, R22 ;  /* 0x000000160f162221 */ /* 0x020fc80000000100 */
[----:B------:R-:W-:-:S04]  /*07a0*/  @P2 FMUL R23, R22, R22 ;  /* 0x0000001616172220 */ /* 0x000fc80000400000 */
[----:B------:R-:W-:-:S04]  /*07b0*/  @P2 FFMA R23, R20, R20, R23 ;  /* 0x0000001414172223 */ /* 0x000fc80000000017 */
[----:B-1----:R-:W-:Y:S01]  /*07c0*/  @P2 FADD R23, R23, R27 ;  /* 0x0000001b17172221 */ /* 0x002fe20000000000 */
[----:B------:R-:W-:-:S04]  /*07d0*/  PLOP3.LUT P0, PT, PT, PT, PT, 0x80, 0x8 ;  /* 0x000000000008781c */ /* 0x000fc80003f0f070 */
[----:B------:R-:W-:-:S04]  /*07e0*/  @P2 FSETP.GEU.AND P3, PT, |R23|, 1.175494350822287508e-38, PT ;  /* 0x008000001700280b */ /* 0x000fc80003f6e200 */
[----:B------:R-:W-:-:S13]  /*07f0*/  @P2 PLOP3.LUT P0, PT, P3, PT, PT, 0x80, 0x8 ;  /* 0x000000000008281c */ /* 0x000fda0001f0f070 */
[----:B------:R-:W-:-:S04]  /*0800*/  @!P0 FMUL R23, R23, 16777216 ;  /* 0x4b80000017178820 */ /* 0x000fc80000400000 */
[----:B------:R-:W0:Y:S01]  /*0810*/  @P2 MUFU.RSQ R27, R23 ;  /* 0x00000017001b2308 */ /* 0x000e220000001400 */
[----:B------:R-:W-:-:S04]  /*0820*/  @P1 FMUL R28, R0, R19 ;  /* 0x00000013001c1220 */ /* 0x000fc80000400000 */
[----:B------:R-:W-:-:S04]  /*0830*/  @P1 FMUL R21, R21, R28 ;  /* 0x0000001c15151220 */ /* 0x000fc80000400000 */
[----:B------:R-:W-:Y:S01]  /*0840*/  @P1 FFMA R17, R26, R21, R17 ;  /* 0x000000151a111223 */ /* 0x000fe20000000011 */
[----:B0-----:R-:W-:Y:S01]  /*0850*/  @!P0 FMUL R27, R27, 4096 ;  /* 0x458000001b1b8820 */ /* 0x001fe20000400000 */
[----:B------:R-:W-:-:S03]  /*0860*/  IADD3 R2, P0, PT, R2, 0x10, RZ ;  /* 0x0000001002027810 */ /* 0x000fc60007f1e0ff */
[----:B------:R-:W-:Y:S01]  /*0870*/  @P2 FMUL R26, R27, R27 ;  /* 0x0000001b1b1a2220 */ /* 0x000fe20000400000 */
[----:B------:R-:W-:-:S03]  /*0880*/  @P2 FMUL R25, R0, R25 ;  /* 0x0000001900192220 */ /* 0x000fc60000400000 */
[----:B------:R-:W-:Y:S01]  /*0890*/  @P2 FMUL R26, R27, R26 ;  /* 0x0000001a1b1a2220 */ /* 0x000fe20000400000 */
[----:B------:R-:W-:Y:S01]  /*08a0*/  IADD3.X R3, PT, PT, RZ, R3, RZ, P0, !PT ;  /* 0x00000003ff037210 */ /* 0x000fe200007fe4ff */
[----:B------:R-:W-:Y:S01]  /*08b0*/  @P1 FFMA R13, R18, R21, R13 ;  /* 0x00000015120d1223 */ /* 0x000fe2000000000d */
[----:B------:R-:W-:Y:S01]  /*08c0*/  IADD3 R8, P3, PT, R8, 0x10, RZ ;  /* 0x0000001008087810 */ /* 0x000fe20007f7e0ff */
[----:B------:R-:W-:Y:S01]  /*08d0*/  @P2 FMUL R25, R26, R25 ;  /* 0x000000191a192220 */ /* 0x000fe20000400000 */
[----:B------:R-:W-:Y:S02]  /*08e0*/  IADD3 R10, P0, PT, R10, 0x10, RZ ;  /* 0x000000100a0a7810 */ /* 0x000fe40007f1e0ff */
[----:B------:R-:W-:Y:S01]  /*08f0*/  IADD3.X R9, PT, PT, RZ, R9, RZ, P3, !PT ;  /* 0x00000009ff097210 */ /* 0x000fe20001ffe4ff */
[----:B------:R-:W-:Y:S01]  /*0900*/  @P2 FFMA R17, R20, R25, R17 ;  /* 0x0000001914112223 */ /* 0x000fe20000000011 */
[----:B------:R-:W-:Y:S01]  /*0910*/  IADD3.X R11, PT, PT, RZ, R11, RZ, P0, !PT ;  /* 0x0000000bff0b7210 */ /* 0x000fe200007fe4ff */
[----:B------:R-:W-:Y:S01]  /*0920*/  @P2 FFMA R13, R22, R25, R13 ;  /* 0x00000019160d2223 */ /* 0x000fe2000000000d */
[----:B------:R-:W-:Y:S07]  /*0930*/  BRA.U UP0, `(.L_x_2) ;  /* 0xfffffff9006c7547 */ /* 0x000fee000b83ffff */
[----:B------:R-:W-:-:S07]  /*0940*/  MOV R3, UR5 ;  /* 0x0000000500037c02 */ /* 0x000fce0008000f00 */
.L_x_1:
[----:B------:R-:W0:Y:S02]  /*0950*/  LDC R2, c[0x0][0x3a8] ;  /* 0x0000ea00ff027b82 */ /* 0x000e240000000800 */
[----:B0-----:R-:W-:-:S13]  /*0960*/  LOP3.LUT P0, R8, R2, 0x3, RZ, 0xc0, !PT ;  /* 0x0000000302087812 */ /* 0x001fda000780c0ff */
[----:B------:R-:W-:Y:S05]  /*0970*/  @!P0 BRA `(.L_x_0) ;  /* 0x0000000400748947 */ /* 0x000fea0003800000 */
[----:B------:R-:W-:-:S13]  /*0980*/  ISETP.NE.AND P0, PT, R8, 0x1, PT ;  /* 0x000000010800780c */ /* 0x000fda0003f05270 */
[----:B------:R-:W-:Y:S05]  /*0990*/  @!P0 BRA `(.L_x_3) ;  /* 0x0000000000f08947 */ /* 0x000fea0003800000 */
[C---:B------:R-:W-:Y:S01]  /*09a0*/  ISETP.NE.AND P0, PT, R3.reuse, R12, PT ;  /* 0x0000000c0300720c */ /* 0x040fe20003f05270 */
[----:B------:R-:W-:Y:S01]  /*09b0*/  BSSY.RECONVERGENT B0, `(.L_x_4) ;  /* 0x000001d000007945 */ /* 0x000fe20003800200 */
[----:B------:R-:W-:-:S04]  /*09c0*/  IADD3 R9, PT, PT, R3, 0x1, RZ ;  /* 0x0000000103097810 */ /* 0x000fc80007ffe0ff */
[----:B------:R-:W-:-:S07]  /*09d0*/  ISETP.NE.AND P1, PT, R9, R12, PT ;  /* 0x0000000c0900720c */ /* 0x000fce0003f25270 */
[----:B------:R-:W-:Y:S06]  /*09e0*/  @!P0 BRA `(.L_x_5) ;  /* 0x0000000000648947 */ /* 0x000fec0003800000 */
[----:B------:R-:W0:Y:S01]  /*09f0*/  LDC.64 R10, c[0x0][0x388] ;  /* 0x0000e200ff0a7b82 */ /* 0x000e220000000a00 */
[----:B------:R-:W1:Y:S07]  /*0a00*/  LDCU UR4, c[0x0][0x3b4] ;  /* 0x00007680ff0477ac */ /* 0x000e6e0008000800 */
[----:B------:R-:W2:Y:S08]  /*0a10*/  LDC.64 R8, c[0x0][0x380] ;  /* 0x0000e000ff087b82 */ /* 0x000eb00000000a00 */
[----:B------:R-:W3:Y:S01]  /*0a20*/  LDC.64 R18, c[0x0][0x3a0] ;  /* 0x0000e800ff127b82 */ /* 0x000ee20000000a00 */
[----:B0-----:R-:W-:-:S06]  /*0a30*/  IMAD.WIDE.U32 R10, R3, 0x4, R10 ;  /* 0x00000004030a7825 */ /* 0x001fcc00078e000a */
[----:B------:R-:W4:Y:S01]  /*0a40*/  LDG.E R10, desc[UR16][R10.64] ;  /* 0x000000100a0a7981 */ /* 0x000f22000c1e1900 */
[----:B--2---:R-:W-:-:S06]  /*0a50*/  IMAD.WIDE.U32 R8, R3, 0x4, R8 ;  /* 0x0000000403087825 */ /* 0x004fcc00078e0008 */
[----:B------:R-:W2:Y:S01]  /*0a60*/  LDG.E R9, desc[UR16][R8.64] ;  /* 0x0000001008097981 */ /* 0x000ea2000c1e1900 */
[----:B---3--:R-:W-:-:S06]  /*0a70*/  IMAD.WIDE.U32 R18, R3, 0x4, R18 ;  /* 0x0000000403127825 */ /* 0x008fcc00078e0012 */
[----:B------:R-:W3:Y:S01]  /*0a80*/  LDG.E R19, desc[UR16][R18.64] ;  /* 0x0000001012137981 */ /* 0x000ee2000c1e1900 */
[----:B----4-:R-:W-:-:S04]  /*0a90*/  FADD R22, -R15, R10 ;  /* 0x0000000a0f167221 */ /* 0x010fc80000000100 */
[----:B------:R-:W-:Y:S01]  /*0aa0*/  FMUL R21, R22, R22 ;  /* 0x0000001616157220 */ /* 0x000fe20000400000 */
[----:B--2---:R-:W-:-:S04]  /*0ab0*/  FADD R20, -R14, R9 ;  /* 0x000000090e147221 */ /* 0x004fc80000000100 */
[----:B------:R-:W-:-:S04]  /*0ac0*/  FFMA R21, R20, R20, R21 ;  /* 0x0000001414157223 */ /* 0x000fc80000000015 */
[----:B-1----:R-:W-:-:S05]  /*0ad0*/  FADD R21, R21, UR4 ;  /* 0x0000000415157e21 */ /* 0x002fca0008000000 */
[----:B------:R-:W-:-:S13]  /*0ae0*/  FSETP.GEU.AND P0, PT, |R21|, 1.175494350822287508e-38, PT ;  /* 0x008000001500780b */ /* 0x000fda0003f0e200 */
[----:B------:R-:W-:-:S04]  /*0af0*/  @!P0 FMUL R21, R21, 16777216 ;  /* 0x4b80000015158820 */ /* 0x000fc80000400000 */
[----:B------:R-:W0:Y:S01]  /*0b00*/  MUFU.RSQ R8, R21 ;  /* 0x0000001500087308 */ /* 0x000e220000001400 */
[----:B---3--:R-:W-:Y:S01]  /*0b10*/  FMUL R10, R0, R19 ;  /* 0x00000013000a7220 */ /* 0x008fe20000400000 */
[----:B0-----:R-:W-:-:S04]  /*0b20*/  @!P0 FMUL R8, R8, 4096 ;  /* 0x4580000008088820 */ /* 0x001fc80000400000 */
[----:B------:R-:W-:-:S04]  /*0b30*/  FMUL R9, R8, R8 ;  /* 0x0000000808097220 */ /* 0x000fc80000400000 */
[----:B------:R-:W-:-:S04]  /*0b40*/  FMUL R9, R8, R9 ;  /* 0x0000000908097220 */ /* 0x000fc80000400000 */
[----:B------:R-:W-:-:S04]  /*0b50*/  FMUL R9, R9, R10 ;  /* 0x0000000a09097220 */ /* 0x000fc80000400000 */
[-C--:B------:R-:W-:Y:S01]  /*0b60*/  FFMA R17, R20, R9.reuse, R17 ;  /* 0x0000000914117223 */ /* 0x080fe20000000011 */
[----:B------:R-:W-:-:S07]  /*0b70*/  FFMA R13, R22, R9, R13 ;  /* 0x00000009160d7223 */ /* 0x000fce000000000d */
.L_x_5:
[----:B------:R-:W-:Y:S05]  /*0b80*/  BSYNC.RECONVERGENT B0 ;  /* 0x0000000000007941 */ /* 0x000fea0003800200 */
.L_x_4:
[----:B------:R-:W-:Y:S04]  /*0b90*/  BSSY.RECONVERGENT B0, `(.L_x_6) ;  /* 0x000001b000007945 */ /* 0x000fe80003800200 */
[----:B------:R-:W-:Y:S05]  /*0ba0*/  @!P1 BRA `(.L_x_7) ;  /* 0x0000000000649947 */ /* 0x000fea0003800000 */
        /* <DEDUP_REMOVED lines=25> */
.L_x_7:
[----:B------:R-:W-:Y:S05]  /*0d40*/  BSYNC.RECONVERGENT B0 ;  /* 0x0000000000007941 */ /* 0x000fea0003800200 */
.L_x_6:
[----:B------:R-:W-:-:S07]  /*0d50*/  IADD3 R3, PT, PT, R3, 0x2, RZ ;  /* 0x0000000203037810 */ /* 0x000fce0007ffe0ff */
.L_x_3:
[----:B------:R-:W-:Y:S01]  /*0d60*/  LOP3.LUT R2, R2, 0x1, RZ, 0xc0, !PT ;  /* 0x0000000102027812 */ /* 0x000fe200078ec0ff */
[----:B------:R-:W-:Y:S01]  /*0d70*/  BSSY.RECONVERGENT B0, `(.L_x_0) ;  /* 0x000001d000007945 */ /* 0x000fe20003800200 */
[----:B------:R-:W-:-:S04]  /*0d80*/  ISETP.NE.AND P0, PT, R3, R12, PT ;  /* 0x0000000c0300720c */ /* 0x000fc80003f05270 */
[----:B------:R-:W-:-:S13]  /*0d90*/  ISETP.NE.U32.OR P0, PT, R2, 0x1, !P0 ;  /* 0x000000010200780c */ /* 0x000fda0004705470 */
[----:B------:R-:W-:Y:S05]  /*0da0*/  @P0 BRA `(.L_x_8) ;  /* 0x0000000000640947 */ /* 0x000fea0003800000 */
        /* <DEDUP_REMOVED lines=8> */
[----:B---3--:R-:W-:-:S05]  /*0e30*/  IMAD.WIDE.U32 R2, R3, 0x4, R18 ;  /* 0x0000000403027825 */ /* 0x008fca00078e0012 */
        /* <DEDUP_REMOVED lines=16> */
.L_x_8:
[----:B------:R-:W-:Y:S05]  /*0f40*/  BSYNC.RECONVERGENT B0 ;  /* 0x0000000000007941 */ /* 0x000fea0003800200 */
.L_x_0:
[----:B-----5:R-:W0:Y:S01]  /*0f50*/  MUFU.RCP R3, R16 ;  /* 0x0000001000037308 */ /* 0x020e220000001000 */
[----:B------:R-:W-:Y:S07]  /*0f60*/  BSSY.RECONVERGENT B0, `(.L_x_9) ;  /* 0x000000d000007945 */ /* 0x000fee0003800200 */
[----:B------:R-:W1:Y:S01]  /*0f70*/  FCHK P0, R17, R16 ;  /* 0x0000001011007302 */ /* 0x000e620000000000 */
[----:B0-----:R-:W-:-:S04]  /*0f80*/  FFMA R0, -R16, R3, 1 ;  /* 0x3f80000010007423 */ /* 0x001fc80000000103 */
[----:B------:R-:W-:-:S04]  /*0f90*/  FFMA R0, R3, R0, R3 ;  /* 0x0000000003007223 */ /* 0x000fc80000000003 */
[----:B------:R-:W-:-:S04]  /*0fa0*/  FFMA R3, R0, R17, RZ ;  /* 0x0000001100037223 */ /* 0x000fc800000000ff */
[----:B------:R-:W-:-:S04]  /*0fb0*/  FFMA R2, -R16, R3, R17 ;  /* 0x0000000310027223 */ /* 0x000fc80000000111 */
[----:B------:R-:W-:Y:S01]  /*0fc0*/  FFMA R2, R0, R2, R3 ;  /* 0x0000000200027223 */ /* 0x000fe20000000003 */
[----:B-1----:R-:W-:Y:S06]  /*0fd0*/  @!P0 BRA `(.L_x_10) ;  /* 0x0000000000148947 */ /* 0x002fec0003800000 */
[----:B------:R-:W-:Y:S02]  /*0fe0*/  MOV R0, R17 ;  /* 0x0000001100007202 */ /* 0x000fe40000000f00 */
[----:B------:R-:W-:Y:S02]  /*0ff0*/  MOV R3, R16 ;  /* 0x0000001000037202 */ /* 0x000fe40000000f00 */
[----:B------:R-:W-:-:S07]  /*1000*/  MOV R8, 0x1020 ;  /* 0x0000102000087802 */ /* 0x000fce0000000f00 */
[----:B------:R-:W-:Y:S05]  /*1010*/  CALL.REL.NOINC `($__internal_0_$__cuda_sm3x_div_rn_noftz_f32_slowpath) ;  /* 0x0000000000b87944 */ /* 0x000fea0003c00000 */
[----:B------:R-:W-:-:S07]  /*1020*/  MOV R2, R0 ;  /* 0x0000000000027202 */ /* 0x000fce0000000f00 */
.L_x_10:
[----:B------:R-:W-:Y:S05]  /*1030*/  BSYNC.RECONVERGENT B0 ;  /* 0x0000000000007941 */ /* 0x000fea0003800200 */
.L_x_9:
[----:B------:R-:W0:Y:S01]  /*1040*/  MUFU.RCP R3, R16 ;  /* 0x0000001000037308 */ /* 0x000e220000001000 */
        /* <DEDUP_REMOVED lines=12> */
.L_x_12:
[----:B------:R-:W-:Y:S05]  /*1110*/  BSYNC.RECONVERGENT B0 ;  /* 0x0000000000007941 */ /* 0x000fea0003800200 */
.L_x_11:
[----:B------:R-:W0:Y:S01]  /*1120*/  LDC.64 R8, c[0x0][0x390] ;  /* 0x0000e400ff087b82 */ /* 0x000e220000000a00 */
[----:B------:R-:W1:Y:S07]  /*1130*/  LDCU UR4, c[0x0][0x3ac] ;  /* 0x00007580ff0477ac */ /* 0x000e6e0008000800 */
[----:B------:R-:W2:Y:S01]  /*1140*/  LDC.64 R10, c[0x0][0x398] ;  /* 0x0000e600ff0a7b82 */ /* 0x000ea20000000a00 */
[----:B0-----:R-:W-:-:S05]  /*1150*/  IMAD.WIDE R8, R12, 0x4, R8 ;  /* 0x000000040c087825 */ /* 0x001fca00078e0208 */
[----:B------:R-:W1:Y:S01]  /*1160*/  LDG.E R3, desc[UR16][R8.64] ;  /* 0x0000001008037981 */ /* 0x000e62000c1e1900 */
[----:B--2---:R-:W-:-:S05]  /*1170*/  IMAD.WIDE R12, R12, 0x4, R10 ;  /* 0x000000040c0c7825 */ /* 0x004fca00078e020a */
[----:B------:R-:W2:Y:S01]  /*1180*/  LDG.E R11, desc[UR16][R12.64] ;  /* 0x000000100c0b7981 */ /* 0x000ea2000c1e1900 */
[----:B-1----:R-:W-:-:S04]  /*1190*/  FFMA R19, R2, UR4, R3 ;  /* 0x0000000402137c23 */ /* 0x002fc80008000003 */
[----:B------:R-:W-:Y:S01]  /*11a0*/  FFMA R21, R19, UR4, R14 ;  /* 0x0000000413157c23 */ /* 0x000fe2000800000e */
[----:B--2---:R-:W-:-:S04]  /*11b0*/  FFMA R2, R0, UR4, R11 ;  /* 0x0000000400027c23 */ /* 0x004fc8000800000b */
[----:B------:R-:W-:Y:S01]  /*11c0*/  FFMA R10, R2, UR4, R15 ;  /* 0x00000004020a7c23 */ /* 0x000fe2000800000f */
[----:B------:R-:W-:-:S04]  /*11d0*/  FSETP.GEU.AND P2, PT, R21, RZ, PT ;  /* 0x000000ff1500720b */ /* 0x000fc80003f4e000 */
[----:B------:R-:W-:-:S09]  /*11e0*/  FSETP.GEU.AND P3, PT, R10, RZ, PT ;  /* 0x000000ff0a00720b */ /* 0x000fd20003f6e000 */
[----:B------:R-:W0:Y:S08]  /*11f0*/  @P2 LDC R0, c[0x0][0x3b8] ;  /* 0x0000ee00ff002b82 */ /* 0x000e300000000800 */
[----:B------:R-:W1:Y:S01]  /*1200*/  @P3 LDC R23, c[0x0][0x3b8] ;  /* 0x0000ee00ff173b82 */ /* 0x000e620000000800 */
[----:B------:R-:W-:Y:S01]  /*1210*/  @!P2 MOV R11, RZ ;  /* 0x000000ff000ba202 */ /* 0x000fe20000000f00 */
[----:B------:R-:W-:Y:S01]  /*1220*/  @!P2 FADD R3, -R19, -RZ ;  /* 0x800000ff1303a221 */ /* 0x000fe20000000100 */
[----:B------:R-:W-:Y:S01]  /*1230*/  @!P3 MOV R17, RZ ;  /* 0x000000ff0011b202 */ /* 0x000fe20000000f00 */
[----:B------:R-:W-:Y:S01]  /*1240*/  @!P3 FADD R15, -R2, -RZ ;  /* 0x800000ff020fb221 */ /* 0x000fe20000000100 */
[----:B0-----:R-:W-:-:S04]  /*1250*/  @P2 FSETP.GT.AND P0, PT, R21, R0, PT ;  /* 0x000000001500220b */ /* 0x001fc80003f04000 */
[----:B------:R-:W-:Y:S02]  /*1260*/  @P2 FSEL R11, R21, R0, !P0 ;  /* 0x00000000150b2208 */ /* 0x000fe40004000000 */
[C---:B-1----:R-:W-:Y:S02]  /*1270*/  @P3 FSETP.GT.AND P1, PT, R10.reuse, R23, PT ;  /* 0x000000170a00320b */ /* 0x042fe40003f24000 */
[----:B------:R-:W-:Y:S02]  /*1280*/  @P2 FSEL R3, -R19, R19, P0 ;  /* 0x0000001313032208 */ /* 0x000fe40000000100 */
[----:B------:R-:W-:Y:S02]  /*1290*/  @P3 FSEL R17, R10, R23, !P1 ;  /* 0x000000170a113208 */ /* 0x000fe40004800000 */
[----:B------:R-:W-:Y:S01]  /*12a0*/  @P3 FSEL R15, -R2, R2, P1 ;  /* 0x00000002020f3208 */ /* 0x000fe20000800100 */
[----:B------:R-:W-:Y:S04]  /*12b0*/  STG.E desc[UR16][R6.64], R11 ;  /* 0x0000000b06007986 */ /* 0x000fe8000c101910 */
[----:B------:R-:W-:Y:S04]  /*12c0*/  STG.E desc[UR16][R4.64], R17 ;  /* 0x0000001104007986 */ /* 0x000fe8000c101910 */
[----:B------:R-:W-:Y:S04]  /*12d0*/  STG.E desc[UR16][R8.64], R3 ;  /* 0x0000000308007986 */ /* 0x000fe8000c101910 */
[----:B------:R-:W-:Y:S01]  /*12e0*/  STG.E desc[UR16][R12.64], R15 ;  /* 0x0000000f0c007986 */ /* 0x000fe2000c101910 */
[----:B------:R-:W-:Y:S05]  /*12f0*/  EXIT ;  /* 0x000000000000794d */ /* 0x000fea0003800000 */
        .weak           $__internal_0_$__cuda_sm3x_div_rn_noftz_f32_slowpath
        .type           $__internal_0_$__cuda_sm3x_div_rn_noftz_f32_slowpath,@function
        .size           $__internal_0_$__cuda_sm3x_div_rn_noftz_f32_slowpath,(.L_x_25 - $__internal_0_$__cuda_sm3x_div_rn_noftz_f32_slowpath)
$__internal_0_$__cuda_sm3x_div_rn_noftz_f32_slowpath:
[----:B------:R-:W-:Y:S01]  /*1300*/  SHF.R.U32.HI R10, RZ, 0x17, R3 ;  /* 0x00000017ff0a7819 */ /* 0x000fe20000011603 */
[----:B------:R-:W-:Y:S01]  /*1310*/  BSSY.RECONVERGENT B1, `(.L_x_13) ;  /* 0x0000062000017945 */ /* 0x000fe20003800200 */
[----:B------:R-:W-:Y:S02]  /*1320*/  SHF.R.U32.HI R9, RZ, 0x17, R0 ;  /* 0x00000017ff097819 */ /* 0x000fe40000011600 */
[----:B------:R-:W-:Y:S02]  /*1330*/  LOP3.LUT R10, R10, 0xff, RZ, 0xc0, !PT ;  /* 0x000000ff0a0a7812 */ /* 0x000fe400078ec0ff */
[----:B------:R-:W-:Y:S02]  /*1340*/  LOP3.LUT R11, R9, 0xff, RZ, 0xc0, !PT ;  /* 0x000000ff090b7812 */ /* 0x000fe400078ec0ff */
[----:B------:R-:W-:Y:S02]  /*1350*/  IADD3 R18, PT, PT, R10, -0x1, RZ ;  /* 0xffffffff0a127810 */ /* 0x000fe40007ffe0ff */
[----:B------:R-:W-:-:S02]  /*1360*/  IADD3 R17, PT, PT, R11, -0x1, RZ ;  /* 0xffffffff0b117810 */ /* 0x000fc40007ffe0ff */
[----:B------:R-:W-:-:S04]  /*1370*/  ISETP.GT.U32.AND P0, PT, R18, 0xfd, PT ;  /* 0x000000fd1200780c */ /* 0x000fc80003f04070 */
[----:B------:R-:W-:-:S13]  /*1380*/  ISETP.GT.U32.OR P0, PT, R17, 0xfd, P0 ;  /* 0x000000fd1100780c */ /* 0x000fda0000704470 */
[----:B------:R-:W-:Y:S01]  /*1390*/  @!P0 MOV R9, RZ ;  /* 0x000000ff00098202 */ /* 0x000fe20000000f00 */
[----:B------:R-:W-:Y:S06]  /*13a0*/  @!P0 BRA `(.L_x_14) ;  /* 0x00000000005c8947 */ /* 0x000fec0003800000 */
[----:B------:R-:W-:Y:S02]  /*13b0*/  FSETP.GTU.FTZ.AND P0, PT, |R0|, +INF , PT ;  /* 0x7f8000000000780b */ /* 0x000fe40003f1c200 */
[----:B------:R-:W-:-:S04]  /*13c0*/  FSETP.GTU.FTZ.AND P1, PT, |R3|, +INF , PT ;  /* 0x7f8000000300780b */ /* 0x000fc80003f3c200 */
[----:B------:R-:W-:-:S13]  /*13d0*/  PLOP3.LUT P0, PT, P0, P1, PT, 0xf8, 0x8f ;  /* 0x00000000008f781c */ /* 0x000fda0000703f70 */
[----:B------:R-:W-:Y:S05]  /*13e0*/  @P0 BRA `(.L_x_15) ;  /* 0x00000004004c0947 */ /* 0x000fea0003800000 */
[----:B------:R-:W-:-:S13]  /*13f0*/  LOP3.LUT P0, RZ, R3, 0x7fffffff, R0, 0xc8, !PT ;  /* 0x7fffffff03ff7812 */ /* 0x000fda000780c800 */
[----:B------:R-:W-:Y:S05]  /*1400*/  @!P0 BRA `(.L_x_16) ;  /* 0x00000004003c8947 */ /* 0x000fea0003800000 */
[C---:B------:R-:W-:Y:S02]  /*1410*/  FSETP.NEU.FTZ.AND P1, PT, |R0|.reuse, +INF , PT ;  /* 0x7f8000000000780b */ /* 0x040fe40003f3d200 */
[----:B------:R-:W-:Y:S02]  /*1420*/  FSETP.NEU.FTZ.AND P2, PT, |R3|, +INF , PT ;  /* 0x7f8000000300780b */ /* 0x000fe40003f5d200 */
[----:B------:R-:W-:-:S11]  /*1430*/  FSETP.NEU.FTZ.AND P0, PT, |R0|, +INF , PT ;  /* 0x7f8000000000780b */ /* 0x000fd60003f1d200 */
[----:B------:R-:W-:Y:S05]  /*1440*/  @!P2 BRA !P1, `(.L_x_16) ;  /* 0x00000004002ca947 */ /* 0x000fea0004800000 */
[----:B------:R-:W-:-:S04]  /*1450*/  LOP3.LUT P1, RZ, R0, 0x7fffffff, RZ, 0xc0, !PT ;  /* 0x7fffffff00ff7812 */ /* 0x000fc8000782c0ff */
[----:B------:R-:W-:-:S13]  /*1460*/  PLOP3.LUT P1, PT, P2, P1, PT, 0x2f, 0xf2 ;  /* 0x0000000000f2781c */ /* 0x000fda0001722577 */
[----:B------:R-:W-:Y:S05]  /*1470*/  @P1 BRA `(.L_x_17) ;  /* 0x0000000400181947 */ /* 0x000fea0003800000 */
[----:B------:R-:W-:-:S04]  /*1480*/  LOP3.LUT P1, RZ, R3, 0x7fffffff, RZ, 0xc0, !PT ;  /* 0x7fffffff03ff7812 */ /* 0x000fc8000782c0ff */
[----:B------:R-:W-:-:S13]  /*1490*/  PLOP3.LUT P0, PT, P0, P1, PT, 0x2f, 0xf2 ;  /* 0x0000000000f2781c */ /* 0x000fda0000702577 */
[----:B------:R-:W-:Y:S05]  /*14a0*/  @P0 BRA `(.L_x_18) ;  /* 0x0000000400000947 */ /* 0x000fea0003800000 */
[----:B------:R-:W-:Y:S02]  /*14b0*/  ISETP.GE.AND P0, PT, R17, RZ, PT ;  /* 0x000000ff1100720c */ /* 0x000fe40003f06270 */
[----:B------:R-:W-:-:S11]  /*14c0*/  ISETP.GE.AND P1, PT, R18, RZ, PT ;  /* 0x000000ff1200720c */ /* 0x000fd60003f26270 */
[----:B------:R-:W-:Y:S01]  /*14d0*/  @P0 MOV R9, RZ ;  /* 0x000000ff00090202 */ /* 0x000fe20000000f00 */
[----:B------:R-:W-:Y:S01]  /*14e0*/  @!P0 FFMA R0, R0, 1.84467440737095516160e+19, RZ ;  /* 0x5f80000000008823 */ /* 0x000fe200000000ff */
[----:B------:R-:W-:Y:S01]  /*14f0*/  @!P0 MOV R9, 0xffffffc0 ;  /* 0xffffffc000098802 */ /* 0x000fe20000000f00 */
[----:B------:R-:W-:-:S03]  /*1500*/  @!P1 FFMA R3, R3, 1.84467440737095516160e+19, RZ ;  /* 0x5f80000003039823 */ /* 0x000fc600000000ff */
[----:B------:R-:W-:-:S07]  /*1510*/  @!P1 IADD3 R9, PT, PT, R9, 0x40, RZ ;  /* 0x0000004009099810 */ /* 0x000fce0007ffe0ff */
.L_x_14:
[----:B------:R-:W-:Y:S01]  /*1520*/  LEA R18, R10, 0xc0800000, 0x17 ;  /* 0xc08000000a127811 */ /* 0x000fe200078eb8ff */
[----:B------:R-:W-:Y:S01]  /*1530*/  BSSY.RECONVERGENT B2, `(.L_x_19) ;  /* 0x0000036000027945 */ /* 0x000fe20003800200 */
[----:B------:R-:W-:Y:S02]  /*1540*/  IADD3 R11, PT, PT, R11, -0x7f, RZ ;  /* 0xffffff810b0b7810 */ /* 0x000fe40007ffe0ff */
[----:B------:R-:W-:-:S03]  /*1550*/  IADD3 R18, PT, PT, -R18, R3, RZ ;  /* 0x0000000312127210 */ /* 0x000fc60007ffe1ff */
[C---:B------:R-:W-:Y:S01]  /*1560*/  IMAD R0, R11.reuse, -0x800000, R0 ;  /* 0xff8000000b007824 */ /* 0x040fe200078e0200 */
[----:B------:R0:W1:Y:S01]  /*1570*/  MUFU.RCP R3, R18 ;  /* 0x0000001200037308 */ /* 0x0000620000001000 */
[----:B------:R-:W-:Y:S01]  /*1580*/  FADD.FTZ R17, -R18, -RZ ;  /* 0x800000ff12117221 */ /* 0x000fe20000010100 */
[----:B0-----:R-:W-:-:S04]  /*1590*/  IADD3 R18, PT, PT, R11, 0x7f, -R10 ;  /* 0x0000007f0b127810 */ /* 0x001fc80007ffe80a */
[----:B------:R-:W-:Y:S01]  /*15a0*/  IADD3 R9, PT, PT, R18, R9, RZ ;  /* 0x0000000912097210 */ /* 0x000fe20007ffe0ff */
[----:B-1----:R-:W-:-:S04]  /*15b0*/  FFMA R20, R3, R17, 1 ;  /* 0x3f80000003147423 */ /* 0x002fc80000000011 */
[----:B------:R-:W-:-:S04]  /*15c0*/  FFMA R3, R3, R20, R3 ;  /* 0x0000001403037223 */ /* 0x000fc80000000003 */
[----:B------:R-:W-:-:S04]  /*15d0*/  FFMA R20, R0, R3, RZ ;  /* 0x0000000300147223 */ /* 0x000fc800000000ff */
[----:B------:R-:W-:-:S04]  /*15e0*/  FFMA R19, R17, R20, R0 ;  /* 0x0000001411137223 */ /* 0x000fc80000000000 */
[----:B------:R-:W-:-:S04]  /*15f0*/  FFMA R20, R3, R19, R20 ;  /* 0x0000001303147223 */ /* 0x000fc80000000014 */
[----:B------:R-:W-:-:S04]  /*1600*/  FFMA R17, R17, R20, R0 ;  /* 0x0000001411117223 */ /* 0x000fc80000000000 */
[----:B------:R-:W-:-:S05]  /*1610*/  FFMA R0, R3, R17, R20 ;  /* 0x0000001103007223 */ /* 0x000fca0000000014 */
[----:B------:R-:W-:-:S04]  /*1620*/  SHF.R.U32.HI R10, RZ, 0x17, R0 ;  /* 0x00000017ff0a7819 */ /* 0x000fc80000011600 */
[----:B------:R-:W-:-:S04]  /*1630*/  LOP3.LUT R10, R10, 0xff, RZ, 0xc0, !PT ;  /* 0x000000ff0a0a7812 */ /* 0x000fc800078ec0ff */
[----:B------:R-:W-:-:S04]  /*1640*/  IADD3 R19, PT, PT, R10, R9, RZ ;  /* 0x000000090a137210 */ /* 0x000fc80007ffe0ff */
[----:B------:R-:W-:-:S04]  /*1650*/  IADD3 R10, PT, PT, R19, -0x1, RZ ;  /* 0xffffffff130a7810 */ /* 0x000fc80007ffe0ff */
[----:B------:R-:W-:-:S13]  /*1660*/  ISETP.GE.U32.AND P0, PT, R10, 0xfe, PT ;  /* 0x000000fe0a00780c */ /* 0x000fda0003f06070 */
[----:B------:R-:W-:Y:S05]  /*1670*/  @!P0 BRA `(.L_x_20) ;  /* 0x0000000000808947 */ /* 0x000fea0003800000 */
[----:B------:R-:W-:-:S13]  /*1680*/  ISETP.GT.AND P0, PT, R19, 0xfe, PT ;  /* 0x000000fe1300780c */ /* 0x000fda0003f04270 */
[----:B------:R-:W-:Y:S05]  /*1690*/  @P0 BRA `(.L_x_21) ;  /* 0x00000000006c0947 */ /* 0x000fea0003800000 */
[----:B------:R-:W-:-:S13]  /*16a0*/  ISETP.GE.AND P0, PT, R19, 0x1, PT ;  /* 0x000000011300780c */ /* 0x000fda0003f06270 */
[----:B------:R-:W-:Y:S05]  /*16b0*/  @P0 BRA `(.L_x_22) ;  /* 0x0000000000740947 */ /* 0x000fea0003800000 */
[----:B------:R-:W-:Y:S02]  /*16c0*/  ISETP.GE.AND P0, PT, R19, -0x18, PT ;  /* 0xffffffe81300780c */ /* 0x000fe40003f06270 */
[----:B------:R-:W-:-:S11]  /*16d0*/  LOP3.LUT R0, R0, 0x80000000, RZ, 0xc0, !PT ;  /* 0x8000000000007812 */ /* 0x000fd600078ec0ff */
[----:B------:R-:W-:Y:S05]  /*16e0*/  @!P0 BRA `(.L_x_22) ;  /* 0x0000000000688947 */ /* 0x000fea0003800000 */
[-CC-:B------:R-:W-:Y:S01]  /*16f0*/  FFMA.RZ R9, R3, R17.reuse, R20.reuse ;  /* 0x0000001103097223 */ /* 0x180fe2000000c014 */
[----:B------:R-:W-:Y:S01]  /*1700*/  IADD3 R18, PT, PT, R19, 0x20, RZ ;  /* 0x0000002013127810 */ /* 0x000fe20007ffe0ff */
[-CC-:B------:R-:W-:Y:S01]  /*1710*/  FFMA.RM R10, R3, R17.reuse, R20.reuse ;  /* 0x00000011030a7223 */ /* 0x180fe20000004014 */
[----:B------:R-:W-:Y:S02]  /*1720*/  ISETP.NE.AND P2, PT, R19, RZ, PT ;  /* 0x000000ff1300720c */ /* 0x000fe40003f45270 */
[----:B------:R-:W-:Y:S01]  /*1730*/  LOP3.LUT R11, R9, 0x7fffff, RZ, 0xc0, !PT ;  /* 0x007fffff090b7812 */ /* 0x000fe200078ec0ff */
[----:B------:R-:W-:Y:S01]  /*1740*/  FFMA.RP R9, R3, R17, R20 ;  /* 0x0000001103097223 */ /* 0x000fe20000008014 */
[----:B------:R-:W-:Y:S02]  /*1750*/  ISETP.NE.AND P1, PT, R19, RZ, PT ;  /* 0x000000ff1300720c */ /* 0x000fe40003f25270 */
[----:B------:R-:W-:Y:S02]  /*1760*/  LOP3.LUT R11, R11, 0x800000, RZ, 0xfc, !PT ;  /* 0x008000000b0b7812 */ /* 0x000fe400078efcff */
[----:B------:R-:W-:-:S02]  /*1770*/  IADD3 R3, PT, PT, -R19, RZ, RZ ;  /* 0x000000ff13037210 */ /* 0x000fc40007ffe1ff */
[----:B------:R-:W-:Y:S02]  /*1780*/  SHF.L.U32 R18, R11, R18, RZ ;  /* 0x000000120b127219 */ /* 0x000fe400000006ff */
[----:B------:R-:W-:Y:S02]  /*1790*/  FSETP.NEU.FTZ.AND P0, PT, R9, R10, PT ;  /* 0x0000000a0900720b */ /* 0x000fe40003f1d000 */
[----:B------:R-:W-:Y:S02]  /*17a0*/  SEL R10, R3, RZ, P2 ;  /* 0x000000ff030a7207 */ /* 0x000fe40001000000 */
[----:B------:R-:W-:Y:S02]  /*17b0*/  ISETP.NE.AND P1, PT, R18, RZ, P1 ;  /* 0x000000ff1200720c */ /* 0x000fe40000f25270 */
[----:B------:R-:W-:Y:S02]  /*17c0*/  SHF.R.U32.HI R10, RZ, R10, R11 ;  /* 0x0000000aff0a7219 */ /* 0x000fe4000001160b */
[----:B------:R-:W-:-:S02]  /*17d0*/  PLOP3.LUT P0, PT, P0, P1, PT, 0xf8, 0x8f ;  /* 0x00000000008f781c */ /* 0x000fc40000703f70 */
[----:B------:R-:W-:Y:S02]  /*17e0*/  SHF.R.U32.HI R18, RZ, 0x1, R10 ;  /* 0x00000001ff127819 */ /* 0x000fe4000001160a */
[----:B------:R-:W-:-:S04]  /*17f0*/  SEL R3, RZ, 0x1, !P0 ;  /* 0x00000001ff037807 */ /* 0x000fc80004000000 */
[----:B------:R-:W-:-:S04]  /*1800*/  LOP3.LUT R3, R3, 0x1, R18, 0xf8, !PT ;  /* 0x0000000103037812 */ /* 0x000fc800078ef812 */
[----:B------:R-:W-:-:S04]  /*1810*/  LOP3.LUT R3, R3, R10, RZ, 0xc0, !PT ;  /* 0x0000000a03037212 */ /* 0x000fc800078ec0ff */
[----:B------:R-:W-:-:S04]  /*1820*/  IADD3 R3, PT, PT, R18, R3, RZ ;  /* 0x0000000312037210 */ /* 0x000fc80007ffe0ff */
[----:B------:R-:W-:Y:S01]  /*1830*/  LOP3.LUT R0, R3, R0, RZ, 0xfc, !PT ;  /* 0x0000000003007212 */ /* 0x000fe200078efcff */
[----:B------:R-:W-:Y:S06]  /*1840*/  BRA `(.L_x_22) ;  /* 0x0000000000107947 */ /* 0x000fec0003800000 */
.L_x_21:
[----:B------:R-:W-:-:S04]  /*1850*/  LOP3.LUT R0, R0, 0x80000000, RZ, 0xc0, !PT ;  /* 0x8000000000007812 */ /* 0x000fc800078ec0ff */
[----:B------:R-:W-:Y:S01]  /*1860*/  LOP3.LUT R0, R0, 0x7f800000, RZ, 0xfc, !PT ;  /* 0x7f80000000007812 */ /* 0x000fe200078efcff */
[----:B------:R-:W-:Y:S06]  /*1870*/  BRA `(.L_x_22) ;  /* 0x0000000000047947 */ /* 0x000fec0003800000 */
.L_x_20:
[----:B------:R-:W-:-:S07]  /*1880*/  LEA R0, R9, R0, 0x17 ;  /* 0x0000000009007211 */ /* 0x000fce00078eb8ff */
.L_x_22:
[----:B------:R-:W-:Y:S05]  /*1890*/  BSYNC.RECONVERGENT B2 ;  /* 0x0000000000027941 */ /* 0x000fea0003800200 */
.L_x_19:
[----:B------:R-:W-:Y:S05]  /*18a0*/  BRA `(.L_x_23) ;  /* 0x0000000000207947 */ /* 0x000fea0003800000 */
.L_x_18:
[----:B------:R-:W-:-:S04]  /*18b0*/  LOP3.LUT R0, R3, 0x80000000, R0, 0x48, !PT ;  /* 0x8000000003007812 */ /* 0x000fc800078e4800 */
[----:B------:R-:W-:Y:S01]  /*18c0*/  LOP3.LUT R0, R0, 0x7f800000, RZ, 0xfc, !PT ;  /* 0x7f80000000007812 */ /* 0x000fe200078efcff */
[----:B------:R-:W-:Y:S06]  /*18d0*/  BRA `(.L_x_23) ;  /* 0x0000000000147947 */ /* 0x000fec0003800000 */
.L_x_17:
[----:B------:R-:W-:Y:S01]  /*18e0*/  LOP3.LUT R0, R3, 0x80000000, R0, 0x48, !PT ;  /* 0x8000000003007812 */ /* 0x000fe200078e4800 */
[----:B------:R-:W-:Y:S06]  /*18f0*/  BRA `(.L_x_23) ;  /* 0x00000000000c7947 */ /* 0x000fec0003800000 */
.L_x_16:
[----:B------:R-:W0:Y:S01]  /*1900*/  MUFU.RSQ R0, -QNAN ;  /* 0xffc0000000007908 */ /* 0x000e220000001400 */
[----:B------:R-:W-:Y:S05]  /*1910*/  BRA `(.L_x_23) ;  /* 0x0000000000047947 */ /* 0x000fea0003800000 */
.L_x_15:
[----:B------:R-:W-:-:S07]  /*1920*/  FADD.FTZ R0, R0, R3 ;  /* 0x0000000300007221 */ /* 0x000fce0000010000 */
.L_x_23:
[----:B------:R-:W-:Y:S05]  /*1930*/  BSYNC.RECONVERGENT B1 ;  /* 0x0000000000017941 */ /* 0x000fea0003800200 */
.L_x_13:
[----:B------:R-:W-:-:S04]  /*1940*/  HFMA2 R9, -RZ, RZ, 0, 0 ;  /* 0x00000000ff097431 */ /* 0x000fc800000001ff */
[----:B0-----:R-:W-:Y:S05]  /*1950*/  RET.REL.NODEC R8 `(_Z17nbody_step_kernelPfS_S_S_PKfiffff) ;  /* 0xffffffe408a87950 */ /* 0x001fea0003c3ffff */
.L_x_24:
[----:B------:R-:W-:-:S00]  /*1960*/  BRA `(.L_x_24) ;  /* 0xfffffffc00fc7947 */ /* 0x000fc0000383ffff */
[----:B------:R-:W-:-:S00]  /*1970*/  NOP ;  /* 0x0000000000007918 */ /* 0x000fc00000000000 */
        /* <DEDUP_REMOVED lines=8> */
.L_x_25:


//--------------------- .nv.shared.reserved.0     --------------------------
	.section	.nv.shared.reserved.0,"aw",@nobits
	.weak		__nv_reservedSMEM_offset_0_alias
	.size		__nv_reservedSMEM_offset_0_alias, 0, 64
	.other		__nv_reservedSMEM_offset_0_alias,@"STO_CUDA_RESERVED_SHARED STV_DEFAULT"
__nv_reservedSMEM_offset_0_alias:
	.zero		0
	.zero		64


//--------------------- .nv.constant0._Z17nbody_step_kernelPfS_S_S_PKfiffff --------------------------
	.section	.nv.constant0._Z17nbody_step_kernelPfS_S_S_PKfiffff,"a",@progbits
	.sectionflags	@""
	.align	4
.nv.constant0._Z17nbody_step_kernelPfS_S_S_PKfiffff:
	.zero		956


//--------------------- SYMBOLS --------------------------

	.type		.nv.reservedSmem.offset0,@object
	.size		.nv.reservedSmem.offset0,0x4
